//
// Generated by NVIDIA NVVM Compiler
//
// Compiler Build ID: CL-26907403
// Cuda compilation tools, release 10.1, V10.1.243
// Based on LLVM 3.4svn
//

.version 6.4
.target sm_35
.address_size 64

	// .globl	_Z11dot_productPKdS0_
.func  (.param .b64 func_retval0) __internal_trig_reduction_slowpathd
(
	.param .b64 __internal_trig_reduction_slowpathd_param_0,
	.param .b64 __internal_trig_reduction_slowpathd_param_1
)
;
.const .align 8 .b8 __cudart_i2opi_d[144] = {8, 93, 141, 31, 177, 95, 251, 107, 234, 146, 82, 138, 247, 57, 7, 61, 123, 241, 229, 235, 199, 186, 39, 117, 45, 234, 95, 158, 102, 63, 70, 79, 183, 9, 203, 39, 207, 126, 54, 109, 31, 109, 10, 90, 139, 17, 47, 239, 15, 152, 5, 222, 255, 151, 248, 31, 59, 40, 249, 189, 139, 95, 132, 156, 244, 57, 83, 131, 57, 214, 145, 57, 65, 126, 95, 180, 38, 112, 156, 233, 132, 68, 187, 46, 245, 53, 130, 232, 62, 167, 41, 177, 28, 235, 29, 254, 28, 146, 209, 9, 234, 46, 73, 6, 224, 210, 77, 66, 58, 110, 36, 183, 97, 197, 187, 222, 171, 99, 81, 254, 65, 144, 67, 60, 153, 149, 98, 219, 192, 221, 52, 245, 209, 87, 39, 252, 41, 21, 68, 78, 110, 131, 249, 162};

.visible .func  (.param .b64 func_retval0) _Z11dot_productPKdS0_(
	.param .b64 _Z11dot_productPKdS0__param_0,
	.param .b64 _Z11dot_productPKdS0__param_1
)
{
	.reg .f64 	%fd<10>;
	.reg .b64 	%rd<3>;


	ld.param.u64 	%rd1, [_Z11dot_productPKdS0__param_0];
	ld.param.u64 	%rd2, [_Z11dot_productPKdS0__param_1];
	ld.f64 	%fd1, [%rd1];
	ld.f64 	%fd2, [%rd2];
	ld.f64 	%fd3, [%rd1+8];
	ld.f64 	%fd4, [%rd2+8];
	mul.f64 	%fd5, %fd3, %fd4;
	fma.rn.f64 	%fd6, %fd1, %fd2, %fd5;
	ld.f64 	%fd7, [%rd1+16];
	ld.f64 	%fd8, [%rd2+16];
	fma.rn.f64 	%fd9, %fd7, %fd8, %fd6;
	st.param.f64	[func_retval0+0], %fd9;
	ret;
}

	// .globl	_Z13cross_productPKdS0_Pd
.visible .func _Z13cross_productPKdS0_Pd(
	.param .b64 _Z13cross_productPKdS0_Pd_param_0,
	.param .b64 _Z13cross_productPKdS0_Pd_param_1,
	.param .b64 _Z13cross_productPKdS0_Pd_param_2
)
{
	.reg .f64 	%fd<22>;
	.reg .b64 	%rd<4>;


	ld.param.u64 	%rd1, [_Z13cross_productPKdS0_Pd_param_0];
	ld.param.u64 	%rd2, [_Z13cross_productPKdS0_Pd_param_1];
	ld.param.u64 	%rd3, [_Z13cross_productPKdS0_Pd_param_2];
	ld.f64 	%fd1, [%rd1+8];
	ld.f64 	%fd2, [%rd2+16];
	mul.f64 	%fd3, %fd1, %fd2;
	ld.f64 	%fd4, [%rd1+16];
	ld.f64 	%fd5, [%rd2+8];
	mul.f64 	%fd6, %fd4, %fd5;
	sub.f64 	%fd7, %fd3, %fd6;
	st.f64 	[%rd3], %fd7;
	ld.f64 	%fd8, [%rd1+16];
	ld.f64 	%fd9, [%rd2];
	mul.f64 	%fd10, %fd8, %fd9;
	ld.f64 	%fd11, [%rd1];
	ld.f64 	%fd12, [%rd2+16];
	mul.f64 	%fd13, %fd11, %fd12;
	sub.f64 	%fd14, %fd10, %fd13;
	st.f64 	[%rd3+8], %fd14;
	ld.f64 	%fd15, [%rd1];
	ld.f64 	%fd16, [%rd2+8];
	mul.f64 	%fd17, %fd15, %fd16;
	ld.f64 	%fd18, [%rd1+8];
	ld.f64 	%fd19, [%rd2];
	mul.f64 	%fd20, %fd18, %fd19;
	sub.f64 	%fd21, %fd17, %fd20;
	st.f64 	[%rd3+16], %fd21;
	ret;
}

	// .globl	_Z7modulusPKd
.visible .func  (.param .b64 func_retval0) _Z7modulusPKd(
	.param .b64 _Z7modulusPKd_param_0
)
{
	.reg .f64 	%fd<8>;
	.reg .b64 	%rd<2>;


	ld.param.u64 	%rd1, [_Z7modulusPKd_param_0];
	ld.f64 	%fd1, [%rd1];
	ld.f64 	%fd2, [%rd1+8];
	mul.f64 	%fd3, %fd2, %fd2;
	fma.rn.f64 	%fd4, %fd1, %fd1, %fd3;
	ld.f64 	%fd5, [%rd1+16];
	fma.rn.f64 	%fd6, %fd5, %fd5, %fd4;
	sqrt.rn.f64 	%fd7, %fd6;
	st.param.f64	[func_retval0+0], %fd7;
	ret;
}

	// .globl	_Z13rotate_vectorPdPKd
.visible .func _Z13rotate_vectorPdPKd(
	.param .b64 _Z13rotate_vectorPdPKd_param_0,
	.param .b64 _Z13rotate_vectorPdPKd_param_1
)
{
	.local .align 4 .b8 	__local_depot3[8];
	.reg .b64 	%SP;
	.reg .b64 	%SPL;
	.reg .pred 	%p<12>;
	.reg .b32 	%r<26>;
	.reg .f64 	%fd<147>;
	.reg .b64 	%rd<11>;


	mov.u64 	%SPL, __local_depot3;
	cvta.local.u64 	%SP, %SPL;
	ld.param.u64 	%rd1, [_Z13rotate_vectorPdPKd_param_0];
	ld.param.u64 	%rd2, [_Z13rotate_vectorPdPKd_param_1];
	ld.f64 	%fd1, [%rd2];
	ld.f64 	%fd2, [%rd2+8];
	mul.f64 	%fd25, %fd2, %fd2;
	fma.rn.f64 	%fd26, %fd1, %fd1, %fd25;
	ld.f64 	%fd3, [%rd2+16];
	fma.rn.f64 	%fd27, %fd3, %fd3, %fd26;
	sqrt.rn.f64 	%fd4, %fd27;
	setp.eq.f64	%p1, %fd4, 0d0000000000000000;
	@%p1 bra 	BB3_14;

	abs.f64 	%fd5, %fd4;
	setp.neu.f64	%p2, %fd5, 0d7FF0000000000000;
	mov.f64 	%fd141, %fd4;
	@%p2 bra 	BB3_3;

	mov.f64 	%fd28, 0d0000000000000000;
	mul.rn.f64 	%fd141, %fd4, %fd28;

BB3_3:
	mul.f64 	%fd29, %fd141, 0d3FE45F306DC9C883;
	cvt.rni.s32.f64	%r24, %fd29;
	add.u64 	%rd3, %SP, 0;
	add.u64 	%rd4, %SPL, 0;
	st.local.u32 	[%rd4], %r24;
	cvt.rn.f64.s32	%fd30, %r24;
	neg.f64 	%fd31, %fd30;
	mov.f64 	%fd32, 0d3FF921FB54442D18;
	fma.rn.f64 	%fd33, %fd31, %fd32, %fd141;
	mov.f64 	%fd34, 0d3C91A62633145C00;
	fma.rn.f64 	%fd35, %fd31, %fd34, %fd33;
	mov.f64 	%fd36, 0d397B839A252049C0;
	fma.rn.f64 	%fd142, %fd31, %fd36, %fd35;
	{
	.reg .b32 %temp; 
	mov.b64 	{%temp, %r7}, %fd141;
	}
	and.b32  	%r8, %r7, 2145386496;
	setp.lt.u32	%p3, %r8, 1105199104;
	@%p3 bra 	BB3_5;

	// Callseq Start 0
	{
	.reg .b32 temp_param_reg;
	// <end>}
	.param .b64 param0;
	st.param.f64	[param0+0], %fd141;
	.param .b64 param1;
	st.param.b64	[param1+0], %rd3;
	.param .b64 retval0;
	call.uni (retval0), 
	__internal_trig_reduction_slowpathd, 
	(
	param0, 
	param1
	);
	ld.param.f64	%fd142, [retval0+0];
	
	//{
	}// Callseq End 0
	ld.local.u32 	%r24, [%rd4];

BB3_5:
	mul.rn.f64 	%fd37, %fd142, %fd142;
	mov.f64 	%fd38, 0d3E21EEA7C1EF8528;
	mov.f64 	%fd39, 0dBDA8FF8320FD8164;
	fma.rn.f64 	%fd40, %fd39, %fd37, %fd38;
	mov.f64 	%fd41, 0dBE927E4F8E06E6D9;
	fma.rn.f64 	%fd42, %fd40, %fd37, %fd41;
	mov.f64 	%fd43, 0d3EFA01A019DDBCE9;
	fma.rn.f64 	%fd44, %fd42, %fd37, %fd43;
	mov.f64 	%fd45, 0dBF56C16C16C15D47;
	fma.rn.f64 	%fd46, %fd44, %fd37, %fd45;
	mov.f64 	%fd47, 0d3FA5555555555551;
	fma.rn.f64 	%fd48, %fd46, %fd37, %fd47;
	mov.f64 	%fd49, 0dBFE0000000000000;
	fma.rn.f64 	%fd50, %fd48, %fd37, %fd49;
	mov.f64 	%fd51, 0d3FF0000000000000;
	fma.rn.f64 	%fd52, %fd50, %fd37, %fd51;
	mov.f64 	%fd53, 0dBE5AE5F12CB0D246;
	mov.f64 	%fd54, 0d3DE5DB65F9785EBA;
	fma.rn.f64 	%fd55, %fd54, %fd37, %fd53;
	mov.f64 	%fd56, 0d3EC71DE369ACE392;
	fma.rn.f64 	%fd57, %fd55, %fd37, %fd56;
	mov.f64 	%fd58, 0dBF2A01A019DB62A1;
	fma.rn.f64 	%fd59, %fd57, %fd37, %fd58;
	mov.f64 	%fd60, 0d3F81111111110818;
	fma.rn.f64 	%fd61, %fd59, %fd37, %fd60;
	mov.f64 	%fd62, 0dBFC5555555555554;
	fma.rn.f64 	%fd63, %fd61, %fd37, %fd62;
	mov.f64 	%fd64, 0d0000000000000000;
	fma.rn.f64 	%fd65, %fd63, %fd37, %fd64;
	fma.rn.f64 	%fd66, %fd65, %fd142, %fd142;
	and.b32  	%r9, %r24, 1;
	setp.eq.b32	%p4, %r9, 1;
	not.pred 	%p5, %p4;
	selp.f64	%fd143, %fd66, %fd52, %p5;
	and.b32  	%r10, %r24, 2;
	setp.eq.s32	%p6, %r10, 0;
	@%p6 bra 	BB3_7;

	{
	.reg .b32 %temp; 
	mov.b64 	{%temp, %r11}, %fd143;
	}
	xor.b32  	%r12, %r11, -2147483648;
	{
	.reg .b32 %temp; 
	mov.b64 	{%r13, %temp}, %fd143;
	}
	mov.b64 	%fd143, {%r13, %r12};

BB3_7:
	mov.f64 	%fd144, %fd4;
	@%p2 bra 	BB3_9;

	mul.rn.f64 	%fd144, %fd4, %fd64;

BB3_9:
	mov.f64 	%fd136, 0d397B839A252049C0;
	mov.f64 	%fd135, 0d3C91A62633145C00;
	mov.f64 	%fd134, 0d3FF921FB54442D18;
	div.rn.f64 	%fd16, %fd1, %fd4;
	div.rn.f64 	%fd17, %fd2, %fd4;
	div.rn.f64 	%fd18, %fd3, %fd4;
	mul.f64 	%fd68, %fd144, 0d3FE45F306DC9C883;
	cvt.rni.s32.f64	%r25, %fd68;
	add.u64 	%rd7, %SP, 4;
	add.u64 	%rd8, %SPL, 4;
	st.local.u32 	[%rd8], %r25;
	cvt.rn.f64.s32	%fd69, %r25;
	neg.f64 	%fd70, %fd69;
	fma.rn.f64 	%fd72, %fd70, %fd134, %fd144;
	fma.rn.f64 	%fd74, %fd70, %fd135, %fd72;
	fma.rn.f64 	%fd145, %fd70, %fd136, %fd74;
	{
	.reg .b32 %temp; 
	mov.b64 	{%temp, %r14}, %fd144;
	}
	and.b32  	%r15, %r14, 2145386496;
	setp.lt.u32	%p8, %r15, 1105199104;
	@%p8 bra 	BB3_11;

	// Callseq Start 1
	{
	.reg .b32 temp_param_reg;
	// <end>}
	.param .b64 param0;
	st.param.f64	[param0+0], %fd144;
	.param .b64 param1;
	st.param.b64	[param1+0], %rd7;
	.param .b64 retval0;
	call.uni (retval0), 
	__internal_trig_reduction_slowpathd, 
	(
	param0, 
	param1
	);
	ld.param.f64	%fd145, [retval0+0];
	
	//{
	}// Callseq End 1
	ld.local.u32 	%r25, [%rd8];

BB3_11:
	mov.f64 	%fd140, 0d3EFA01A019DDBCE9;
	mov.f64 	%fd139, 0dBE927E4F8E06E6D9;
	mov.f64 	%fd138, 0d3E21EEA7C1EF8528;
	mov.f64 	%fd137, 0dBDA8FF8320FD8164;
	mul.rn.f64 	%fd76, %fd145, %fd145;
	fma.rn.f64 	%fd79, %fd137, %fd76, %fd138;
	fma.rn.f64 	%fd81, %fd79, %fd76, %fd139;
	fma.rn.f64 	%fd83, %fd81, %fd76, %fd140;
	fma.rn.f64 	%fd85, %fd83, %fd76, %fd45;
	fma.rn.f64 	%fd87, %fd85, %fd76, %fd47;
	fma.rn.f64 	%fd89, %fd87, %fd76, %fd49;
	fma.rn.f64 	%fd91, %fd89, %fd76, %fd51;
	fma.rn.f64 	%fd94, %fd54, %fd76, %fd53;
	fma.rn.f64 	%fd96, %fd94, %fd76, %fd56;
	fma.rn.f64 	%fd98, %fd96, %fd76, %fd58;
	fma.rn.f64 	%fd100, %fd98, %fd76, %fd60;
	fma.rn.f64 	%fd102, %fd100, %fd76, %fd62;
	fma.rn.f64 	%fd104, %fd102, %fd76, %fd64;
	fma.rn.f64 	%fd105, %fd104, %fd145, %fd145;
	{
	.reg .b32 %temp; 
	mov.b64 	{%temp, %r16}, %fd105;
	}
	{
	.reg .b32 %temp; 
	mov.b64 	{%r17, %temp}, %fd105;
	}
	xor.b32  	%r18, %r16, -2147483648;
	mov.b64 	%fd106, {%r17, %r18};
	and.b32  	%r19, %r25, 1;
	setp.eq.b32	%p9, %r19, 1;
	not.pred 	%p10, %p9;
	selp.f64	%fd146, %fd91, %fd106, %p10;
	and.b32  	%r20, %r25, 2;
	setp.eq.s32	%p11, %r20, 0;
	@%p11 bra 	BB3_13;

	{
	.reg .b32 %temp; 
	mov.b64 	{%temp, %r21}, %fd146;
	}
	xor.b32  	%r22, %r21, -2147483648;
	{
	.reg .b32 %temp; 
	mov.b64 	{%r23, %temp}, %fd146;
	}
	mov.b64 	%fd146, {%r23, %r22};

BB3_13:
	ld.f64 	%fd107, [%rd1];
	ld.f64 	%fd108, [%rd1+8];
	mul.f64 	%fd109, %fd17, %fd108;
	fma.rn.f64 	%fd110, %fd16, %fd107, %fd109;
	ld.f64 	%fd111, [%rd1+16];
	fma.rn.f64 	%fd112, %fd18, %fd111, %fd110;
	mul.f64 	%fd113, %fd17, %fd111;
	mul.f64 	%fd114, %fd18, %fd108;
	sub.f64 	%fd115, %fd113, %fd114;
	mul.f64 	%fd116, %fd143, %fd115;
	fma.rn.f64 	%fd117, %fd146, %fd107, %fd116;
	mul.f64 	%fd118, %fd18, %fd107;
	mul.f64 	%fd119, %fd16, %fd111;
	sub.f64 	%fd120, %fd118, %fd119;
	mul.f64 	%fd121, %fd143, %fd120;
	fma.rn.f64 	%fd122, %fd146, %fd108, %fd121;
	mul.f64 	%fd123, %fd16, %fd108;
	mul.f64 	%fd124, %fd17, %fd107;
	sub.f64 	%fd125, %fd123, %fd124;
	mul.f64 	%fd126, %fd143, %fd125;
	fma.rn.f64 	%fd127, %fd146, %fd111, %fd126;
	sub.f64 	%fd129, %fd51, %fd146;
	mul.f64 	%fd130, %fd129, %fd112;
	fma.rn.f64 	%fd131, %fd16, %fd130, %fd117;
	st.f64 	[%rd1], %fd131;
	fma.rn.f64 	%fd132, %fd17, %fd130, %fd122;
	st.f64 	[%rd1+8], %fd132;
	fma.rn.f64 	%fd133, %fd18, %fd130, %fd127;
	st.f64 	[%rd1+16], %fd133;

BB3_14:
	ret;
}

	// .globl	_Z4iminii
.visible .func  (.param .b32 func_retval0) _Z4iminii(
	.param .b32 _Z4iminii_param_0,
	.param .b32 _Z4iminii_param_1
)
{
	.reg .b32 	%r<4>;


	ld.param.u32 	%r1, [_Z4iminii_param_0];
	ld.param.u32 	%r2, [_Z4iminii_param_1];
	min.s32 	%r3, %r1, %r2;
	st.param.b32	[func_retval0+0], %r3;
	ret;
}

	// .globl	_Z4imaxii
.visible .func  (.param .b32 func_retval0) _Z4imaxii(
	.param .b32 _Z4imaxii_param_0,
	.param .b32 _Z4imaxii_param_1
)
{
	.reg .b32 	%r<4>;


	ld.param.u32 	%r1, [_Z4imaxii_param_0];
	ld.param.u32 	%r2, [_Z4imaxii_param_1];
	max.s32 	%r3, %r1, %r2;
	st.param.b32	[func_retval0+0], %r3;
	ret;
}

	// .globl	_Z4dmindd
.visible .func  (.param .b64 func_retval0) _Z4dmindd(
	.param .b64 _Z4dmindd_param_0,
	.param .b64 _Z4dmindd_param_1
)
{
	.reg .pred 	%p<2>;
	.reg .f64 	%fd<4>;


	ld.param.f64 	%fd1, [_Z4dmindd_param_0];
	ld.param.f64 	%fd2, [_Z4dmindd_param_1];
	setp.lt.f64	%p1, %fd1, %fd2;
	selp.f64	%fd3, %fd1, %fd2, %p1;
	st.param.f64	[func_retval0+0], %fd3;
	ret;
}

	// .globl	_Z4dmaxdd
.visible .func  (.param .b64 func_retval0) _Z4dmaxdd(
	.param .b64 _Z4dmaxdd_param_0,
	.param .b64 _Z4dmaxdd_param_1
)
{
	.reg .pred 	%p<2>;
	.reg .f64 	%fd<4>;


	ld.param.f64 	%fd1, [_Z4dmaxdd_param_0];
	ld.param.f64 	%fd2, [_Z4dmaxdd_param_1];
	setp.gt.f64	%p1, %fd1, %fd2;
	selp.f64	%fd3, %fd1, %fd2, %p1;
	st.param.f64	[func_retval0+0], %fd3;
	ret;
}

	// .globl	_Z12util_dpythagddPd
.visible .func  (.param .b32 func_retval0) _Z12util_dpythagddPd(
	.param .b64 _Z12util_dpythagddPd_param_0,
	.param .b64 _Z12util_dpythagddPd_param_1,
	.param .b64 _Z12util_dpythagddPd_param_2
)
{
	.reg .pred 	%p<3>;
	.reg .b32 	%r<2>;
	.reg .f64 	%fd<16>;
	.reg .b64 	%rd<2>;


	ld.param.f64 	%fd6, [_Z12util_dpythagddPd_param_0];
	ld.param.f64 	%fd7, [_Z12util_dpythagddPd_param_1];
	ld.param.u64 	%rd1, [_Z12util_dpythagddPd_param_2];
	abs.f64 	%fd1, %fd6;
	abs.f64 	%fd2, %fd7;
	setp.gt.f64	%p1, %fd1, %fd2;
	@%p1 bra 	BB8_3;
	bra.uni 	BB8_1;

BB8_3:
	div.rn.f64 	%fd12, %fd2, %fd1;
	fma.rn.f64 	%fd13, %fd12, %fd12, 0d3FF0000000000000;
	sqrt.rn.f64 	%fd14, %fd13;
	mul.f64 	%fd15, %fd1, %fd14;
	bra.uni 	BB8_4;

BB8_1:
	setp.eq.f64	%p2, %fd2, 0d0000000000000000;
	mov.f64 	%fd15, 0d0000000000000000;
	@%p2 bra 	BB8_4;

	div.rn.f64 	%fd9, %fd1, %fd2;
	fma.rn.f64 	%fd10, %fd9, %fd9, 0d3FF0000000000000;
	sqrt.rn.f64 	%fd11, %fd10;
	mul.f64 	%fd15, %fd2, %fd11;

BB8_4:
	st.f64 	[%rd1], %fd15;
	mov.u32 	%r1, 0;
	st.param.b32	[func_retval0+0], %r1;
	ret;
}

.func  (.param .b64 func_retval0) __internal_trig_reduction_slowpathd(
	.param .b64 __internal_trig_reduction_slowpathd_param_0,
	.param .b64 __internal_trig_reduction_slowpathd_param_1
)
{
	.local .align 8 .b8 	__local_depot9[40];
	.reg .b64 	%SP;
	.reg .b64 	%SPL;
	.reg .pred 	%p<9>;
	.reg .b32 	%r<42>;
	.reg .f64 	%fd<5>;
	.reg .b64 	%rd<101>;


	mov.u64 	%SPL, __local_depot9;
	ld.param.f64 	%fd4, [__internal_trig_reduction_slowpathd_param_0];
	ld.param.u64 	%rd37, [__internal_trig_reduction_slowpathd_param_1];
	add.u64 	%rd1, %SPL, 0;
	{
	.reg .b32 %temp; 
	mov.b64 	{%temp, %r1}, %fd4;
	}
	and.b32  	%r40, %r1, -2147483648;
	shr.u32 	%r3, %r1, 20;
	bfe.u32 	%r4, %r1, 20, 11;
	setp.eq.s32	%p1, %r4, 2047;
	@%p1 bra 	BB9_13;

	add.s32 	%r15, %r4, -1024;
	shr.u32 	%r16, %r15, 6;
	mov.u32 	%r17, 15;
	sub.s32 	%r5, %r17, %r16;
	mov.u32 	%r18, 19;
	sub.s32 	%r19, %r18, %r16;
	mov.u32 	%r20, 18;
	min.s32 	%r6, %r20, %r19;
	mov.u64 	%rd94, 0;
	setp.ge.s32	%p2, %r5, %r6;
	mov.u64 	%rd93, %rd1;
	@%p2 bra 	BB9_4;

	bfe.u32 	%r21, %r1, 20, 11;
	add.s32 	%r22, %r21, -1024;
	shr.u32 	%r23, %r22, 6;
	sub.s32 	%r25, %r17, %r23;
	mul.wide.s32 	%rd41, %r25, 8;
	mov.u64 	%rd42, __cudart_i2opi_d;
	add.s64 	%rd89, %rd42, %rd41;
	mov.b64 	 %rd43, %fd4;
	shl.b64 	%rd44, %rd43, 11;
	or.b64  	%rd5, %rd44, -9223372036854775808;
	mov.u64 	%rd94, 0;
	mov.u64 	%rd93, %rd1;
	mov.u64 	%rd91, %rd1;
	mov.u32 	%r39, %r5;

BB9_3:
	.pragma "nounroll";
	ld.const.u64 	%rd47, [%rd89];
	// inline asm
	{
	.reg .u32 r0, r1, r2, r3, alo, ahi, blo, bhi, clo, chi;
	mov.b64         {alo,ahi}, %rd47;    
	mov.b64         {blo,bhi}, %rd5;    
	mov.b64         {clo,chi}, %rd94;    
	mad.lo.cc.u32   r0, alo, blo, clo;
	madc.hi.cc.u32  r1, alo, blo, chi;
	madc.hi.u32     r2, alo, bhi,   0;
	mad.lo.cc.u32   r1, alo, bhi,  r1;
	madc.hi.cc.u32  r2, ahi, blo,  r2;
	madc.hi.u32     r3, ahi, bhi,   0;
	mad.lo.cc.u32   r1, ahi, blo,  r1;
	madc.lo.cc.u32  r2, ahi, bhi,  r2;
	addc.u32        r3,  r3,   0;     
	mov.b64         %rd45, {r0,r1};      
	mov.b64         %rd94, {r2,r3};      
	}
	// inline asm
	st.local.u64 	[%rd91], %rd45;
	add.s32 	%r39, %r39, 1;
	sub.s32 	%r26, %r39, %r5;
	mul.wide.s32 	%rd50, %r26, 8;
	add.s64 	%rd91, %rd1, %rd50;
	add.s64 	%rd93, %rd93, 8;
	add.s64 	%rd89, %rd89, 8;
	setp.lt.s32	%p3, %r39, %r6;
	@%p3 bra 	BB9_3;

BB9_4:
	st.local.u64 	[%rd93], %rd94;
	ld.local.u64 	%rd95, [%rd1+16];
	ld.local.u64 	%rd96, [%rd1+24];
	and.b32  	%r9, %r3, 63;
	setp.eq.s32	%p4, %r9, 0;
	@%p4 bra 	BB9_6;

	mov.u32 	%r27, 64;
	sub.s32 	%r28, %r27, %r9;
	shl.b64 	%rd51, %rd96, %r9;
	shr.u64 	%rd52, %rd95, %r28;
	or.b64  	%rd96, %rd51, %rd52;
	shl.b64 	%rd53, %rd95, %r9;
	ld.local.u64 	%rd54, [%rd1+8];
	shr.u64 	%rd55, %rd54, %r28;
	or.b64  	%rd95, %rd55, %rd53;

BB9_6:
	shr.u64 	%rd56, %rd96, 62;
	cvt.u32.u64	%r29, %rd56;
	shr.u64 	%rd57, %rd95, 62;
	shl.b64 	%rd58, %rd96, 2;
	or.b64  	%rd98, %rd58, %rd57;
	shl.b64 	%rd97, %rd95, 2;
	shr.u64 	%rd59, %rd96, 61;
	cvt.u32.u64	%r30, %rd59;
	and.b32  	%r31, %r30, 1;
	add.s32 	%r32, %r31, %r29;
	neg.s32 	%r33, %r32;
	setp.eq.s32	%p5, %r40, 0;
	selp.b32	%r34, %r32, %r33, %p5;
	cvta.to.local.u64 	%rd60, %rd37;
	st.local.u32 	[%rd60], %r34;
	setp.eq.s32	%p6, %r31, 0;
	@%p6 bra 	BB9_8;

	mov.u64 	%rd64, 0;
	// inline asm
	{
	.reg .u32 r0, r1, r2, r3, a0, a1, a2, a3, b0, b1, b2, b3;
	mov.b64         {a0,a1}, %rd64;
	mov.b64         {a2,a3}, %rd64;
	mov.b64         {b0,b1}, %rd97;
	mov.b64         {b2,b3}, %rd98;
	sub.cc.u32      r0, a0, b0; 
	subc.cc.u32     r1, a1, b1; 
	subc.cc.u32     r2, a2, b2; 
	subc.u32        r3, a3, b3; 
	mov.b64         %rd97, {r0,r1};
	mov.b64         %rd98, {r2,r3};
	}
	// inline asm
	xor.b32  	%r40, %r40, -2147483648;

BB9_8:
	clz.b64 	%r41, %rd98;
	setp.eq.s32	%p7, %r41, 0;
	@%p7 bra 	BB9_10;

	shl.b64 	%rd67, %rd98, %r41;
	mov.u32 	%r35, 64;
	sub.s32 	%r36, %r35, %r41;
	shr.u64 	%rd68, %rd97, %r36;
	or.b64  	%rd98, %rd68, %rd67;

BB9_10:
	mov.u64 	%rd72, -3958705157555305931;
	// inline asm
	{
	.reg .u32 r0, r1, r2, r3, alo, ahi, blo, bhi;
	mov.b64         {alo,ahi}, %rd98;   
	mov.b64         {blo,bhi}, %rd72;   
	mul.lo.u32      r0, alo, blo;    
	mul.hi.u32      r1, alo, blo;    
	mad.lo.cc.u32   r1, alo, bhi, r1;
	madc.hi.u32     r2, alo, bhi,  0;
	mad.lo.cc.u32   r1, ahi, blo, r1;
	madc.hi.cc.u32  r2, ahi, blo, r2;
	madc.hi.u32     r3, ahi, bhi,  0;
	mad.lo.cc.u32   r2, ahi, bhi, r2;
	addc.u32        r3, r3,  0;      
	mov.b64         %rd69, {r0,r1};     
	mov.b64         %rd100, {r2,r3};     
	}
	// inline asm
	setp.lt.s64	%p8, %rd100, 1;
	@%p8 bra 	BB9_12;

	// inline asm
	{
	.reg .u32 r0, r1, r2, r3, a0, a1, a2, a3, b0, b1, b2, b3;
	mov.b64         {a0,a1}, %rd69;
	mov.b64         {a2,a3}, %rd100;
	mov.b64         {b0,b1}, %rd69;
	mov.b64         {b2,b3}, %rd100;
	add.cc.u32      r0, a0, b0; 
	addc.cc.u32     r1, a1, b1; 
	addc.cc.u32     r2, a2, b2; 
	addc.u32        r3, a3, b3; 
	mov.b64         %rd73, {r0,r1};
	mov.b64         %rd100, {r2,r3};
	}
	// inline asm
	add.s32 	%r41, %r41, 1;

BB9_12:
	cvt.u64.u32	%rd79, %r40;
	shl.b64 	%rd80, %rd79, 32;
	mov.u32 	%r37, 1022;
	sub.s32 	%r38, %r37, %r41;
	cvt.u64.u32	%rd81, %r38;
	shl.b64 	%rd82, %rd81, 52;
	add.s64 	%rd83, %rd100, 1;
	shr.u64 	%rd84, %rd83, 10;
	add.s64 	%rd85, %rd84, 1;
	shr.u64 	%rd86, %rd85, 1;
	add.s64 	%rd87, %rd86, %rd82;
	or.b64  	%rd88, %rd87, %rd80;
	mov.b64 	 %fd4, %rd88;

BB9_13:
	st.param.f64	[func_retval0+0], %fd4;
	ret;
}




// ===== COMPILED SASS (sm_100) =====

	.target	sm_100

	.elftype	@"ET_EXEC"


//--------------------- .note.nv.tkinfo           --------------------------
	.section	.note.nv.tkinfo,"",@"SHT_NOTE"
	.sectionflags	@"SHF_NOTE_NV_TKINFO"
	.tkinfo
        /*0018*/ 	.word	0x00000002
        /*0030*/ 	.string	""
        /*0030*/ 	.string	"ptxas"
        /*0030*/ 	.string	"Cuda compilation tools, release 13.0, V13.0.88"
        /*0030*/ 	.string	"Build cuda_13.0.r13.0/compiler.36424714_0"
        /*0030*/ 	.string	"-arch sm_100 "



//--------------------- .note.nv.cuinfo           --------------------------
	.section	.note.nv.cuinfo,"",@"SHT_NOTE"
	.sectionflags	@"SHF_NOTE_NV_CUINFO"
        /*0018*/ 	.short	0x0002
        /*001a*/ 	.short	0x0023
        /*001c*/ 	.short	0x0082
	.zero		2


//--------------------- .nv.info                  --------------------------
	.section	.nv.info,"",@"SHT_CUDA_INFO"
	.align	4


	//----- nvinfo : EIATTR_MERCURY_ISA_VERSION
	.align		4
        /*0000*/ 	.byte	0x03, 0x5f
        /*0002*/ 	.short	0x0101


//--------------------- .nv.compat                --------------------------
	.section	.nv.compat,"",@"SHT_CUDA_COMPAT_INFO"
	.align	4
        /*0000*/ 	.byte	0x02, 0x09, 0x00, 0x00, 0x02, 0x02, 0x01, 0x00, 0x02, 0x05, 0x05, 0x00, 0x03, 0x07, 0x01, 0x01
        /*0010*/ 	.byte	0x02, 0x03, 0x00, 0x00, 0x02, 0x06, 0x01, 0x00, 0x04, 0x0b, 0x08, 0x00, 0x00, 0x00, 0x00, 0x00
        /*0020*/ 	.byte	0x00, 0x00, 0x00, 0x00


//--------------------- .nv.callgraph             --------------------------
	.section	.nv.callgraph,"",@"SHT_CUDA_CALLGRAPH"
	.align	4
	.sectionentsize	8
	.align		4
        /*0000*/ 	.word	0x00000000
	.align		4
        /*0004*/ 	.word	0xffffffff
	.align		4
        /*0008*/ 	.word	0x00000000
	.align		4
        /*000c*/ 	.word	0xfffffffe
	.align		4
        /*0010*/ 	.word	0x00000000
	.align		4
        /*0014*/ 	.word	0xfffffffd
	.align		4
        /*0018*/ 	.word	0x00000000
	.align		4
        /*001c*/ 	.word	0xfffffffc


//--------------------- .nv.constant3             --------------------------
	.section	.nv.constant3,"a",@progbits
	.align	8
.nv.constant3:
	.type		__cudart_i2opi_d,@object
	.size		__cudart_i2opi_d,(.L_0 - __cudart_i2opi_d)
__cudart_i2opi_d:
        /*0000*/ 	.byte	0x08, 0x5d, 0x8d, 0x1f, 0xb1, 0x5f, 0xfb, 0x6b, 0xea, 0x92, 0x52, 0x8a, 0xf7, 0x39, 0x07, 0x3d
        /* <DEDUP_REMOVED lines=8> */
.L_0:


//--------------------- .nv.shared.reserved.0     --------------------------
	.section	.nv.shared.reserved.0,"aw",@nobits
	.weak		__nv_reservedSMEM_offset_0_alias
	.size		__nv_reservedSMEM_offset_0_alias, 0, 64
	.other		__nv_reservedSMEM_offset_0_alias,@"STO_CUDA_RESERVED_SHARED STV_DEFAULT"
__nv_reservedSMEM_offset_0_alias:
	.zero		0
	.zero		64


//--------------------- SYMBOLS --------------------------

	.type		.nv.reservedSmem.offset0,@object
	.size		.nv.reservedSmem.offset0,0x4
